	.headerflags	@"EF_CUDA_TEXMODE_UNIFIED EF_CUDA_64BIT_ADDRESS EF_CUDA_ACCELERATORS EF_CUDA_SM90 EF_CUDA_VIRTUAL_SM(EF_CUDA_SM90)"
	.elftype	@"ET_EXEC"


//--------------------- .nv.info                  --------------------------
	.section	.nv.info,"",@"SHT_CUDA_INFO"
	.align	4


	//----- nvinfo : EIATTR_REGCOUNT
	.align		4
        /*0000*/ 	.byte	0x04, 0x2f
        /*0002*/ 	.short	(.L_1 - .L_0)
	.align		4
.L_0:
        /*0004*/ 	.word	index@(triton_poi_fused_convolution_18)
        /*0008*/ 	.word	0x0000001e


	//----- nvinfo : EIATTR_MIN_STACK_SIZE
	.align		4
.L_1:
        /*000c*/ 	.byte	0x04, 0x12
        /*000e*/ 	.short	(.L_3 - .L_2)
	.align		4
.L_2:
        /*0010*/ 	.word	index@(triton_poi_fused_convolution_18)
        /*0014*/ 	.word	0x00000000


	//----- nvinfo : EIATTR_FRAME_SIZE
	.align		4
.L_3:
        /*0018*/ 	.byte	0x04, 0x11
        /*001a*/ 	.short	(.L_5 - .L_4)
	.align		4
.L_4:
        /*001c*/ 	.word	index@(triton_poi_fused_convolution_18)
        /*0020*/ 	.word	0x00000000


	//----- nvinfo : EIATTR_MIN_STACK_SIZE
	.align		4
.L_5:
        /*0024*/ 	.byte	0x04, 0x12
        /*0026*/ 	.short	(.L_7 - .L_6)
	.align		4
.L_6:
        /*0028*/ 	.word	index@(triton_poi_fused_convolution_18)
        /*002c*/ 	.word	0x00000000
.L_7:


//--------------------- .nv.info.triton_poi_fused_convolution_18 --------------------------
	.section	.nv.info.triton_poi_fused_convolution_18,"",@"SHT_CUDA_INFO"
	.sectionflags	@""
	.align	4


	//----- nvinfo : EIATTR_CUDA_API_VERSION
	.align		4
        /*0000*/ 	.byte	0x04, 0x37
        /*0002*/ 	.short	(.L_9 - .L_8)
.L_8:
        /*0004*/ 	.word	0x0000007c


	//----- nvinfo : EIATTR_KPARAM_INFO
	.align		4
.L_9:
        /*0008*/ 	.byte	0x04, 0x17
        /*000a*/ 	.short	(.L_11 - .L_10)
.L_10:
        /*000c*/ 	.word	0x00000000
        /*0010*/ 	.short	0x0004
        /*0012*/ 	.short	0x001c
        /*0014*/ 	.byte	0x00, 0xf0, 0x11, 0x00


	//----- nvinfo : EIATTR_KPARAM_INFO
	.align		4
.L_11:
        /*0018*/ 	.byte	0x04, 0x17
        /*001a*/ 	.short	(.L_13 - .L_12)
.L_12:
        /*001c*/ 	.word	0x00000000
        /*0020*/ 	.short	0x0003
        /*0022*/ 	.short	0x0018
        /*0024*/ 	.byte	0x00, 0xf0, 0x11, 0x00


	//----- nvinfo : EIATTR_KPARAM_INFO
	.align		4
.L_13:
        /*0028*/ 	.byte	0x04, 0x17
        /*002a*/ 	.short	(.L_15 - .L_14)
.L_14:
        /*002c*/ 	.word	0x00000000
        /*0030*/ 	.short	0x0002
        /*0032*/ 	.short	0x0010
        /*0034*/ 	.byte	0x00, 0xf4, 0x21, 0x00


	//----- nvinfo : EIATTR_KPARAM_INFO
	.align		4
.L_15:
        /*0038*/ 	.byte	0x04, 0x17
        /*003a*/ 	.short	(.L_17 - .L_16)
.L_16:
        /*003c*/ 	.word	0x00000000
        /*0040*/ 	.short	0x0001
        /*0042*/ 	.short	0x0008
        /*0044*/ 	.byte	0x00, 0xf4, 0x21, 0x00


	//----- nvinfo : EIATTR_KPARAM_INFO
	.align		4
.L_17:
        /*0048*/ 	.byte	0x04, 0x17
        /*004a*/ 	.short	(.L_19 - .L_18)
.L_18:
        /*004c*/ 	.word	0x00000000
        /*0050*/ 	.short	0x0000
        /*0052*/ 	.short	0x0000
        /*0054*/ 	.byte	0x00, 0xf4, 0x21, 0x00


	//----- nvinfo : EIATTR_SPARSE_MMA_MASK
	.align		4
.L_19:
        /*0058*/ 	.byte	0x03, 0x50
        /*005a*/ 	.short	0x0000


	//----- nvinfo : EIATTR_MAXREG_COUNT
	.align		4
        /*005c*/ 	.byte	0x03, 0x1b
        /*005e*/ 	.short	0x00ff


	//----- nvinfo : EIATTR_EXIT_INSTR_OFFSETS
	.align		4
        /*0060*/ 	.byte	0x04, 0x1c
        /*0062*/ 	.short	(.L_21 - .L_20)


	//   ....[0]....
.L_20:
        /*0064*/ 	.word	0x00000580


	//   ....[1]....
        /*0068*/ 	.word	0x000005a0


	//----- nvinfo : EIATTR_REQNTID
	.align		4
.L_21:
        /*006c*/ 	.byte	0x04, 0x10
        /*006e*/ 	.short	(.L_23 - .L_22)
.L_22:
        /*0070*/ 	.word	0x00000080
        /*0074*/ 	.word	0x00000001
        /*0078*/ 	.word	0x00000001


	//----- nvinfo : EIATTR_CBANK_PARAM_SIZE
	.align		4
.L_23:
        /*007c*/ 	.byte	0x03, 0x19
        /*007e*/ 	.short	0x0020


	//----- nvinfo : EIATTR_PARAM_CBANK
	.align		4
        /*0080*/ 	.byte	0x04, 0x0a
        /*0082*/ 	.short	(.L_25 - .L_24)
	.align		4
.L_24:
        /*0084*/ 	.word	index@(.nv.constant0.triton_poi_fused_convolution_18)
        /*0088*/ 	.short	0x0210
        /*008a*/ 	.short	0x0020


	//----- nvinfo : EIATTR_SW_WAR
	.align		4
.L_25:
        /*008c*/ 	.byte	0x04, 0x36
        /*008e*/ 	.short	(.L_27 - .L_26)
.L_26:
        /*0090*/ 	.word	0x00000008
.L_27:


//--------------------- .nv.callgraph             --------------------------
	.section	.nv.callgraph,"",@"SHT_CUDA_CALLGRAPH"
	.align	4
	.sectionentsize	8
	.align		4
        /*0000*/ 	.word	0x00000000
	.align		4
        /*0004*/ 	.word	0xffffffff
	.align		4
        /*0008*/ 	.word	0x00000000
	.align		4
        /*000c*/ 	.word	0xfffffffe
	.align		4
        /*0010*/ 	.word	0x00000000
	.align		4
        /*0014*/ 	.word	0xfffffffd
	.align		4
        /*0018*/ 	.word	0x00000000
	.align		4
        /*001c*/ 	.word	0xfffffffc


//--------------------- .text.triton_poi_fused_convolution_18 --------------------------
	.section	.text.triton_poi_fused_convolution_18,"ax",@progbits
	.sectionflags	@"SHF_BARRIERS=1"
	.align	128
        .global         triton_poi_fused_convolution_18
        .type           triton_poi_fused_convolution_18,@function
        .size           triton_poi_fused_convolution_18,(.L_x_1 - triton_poi_fused_convolution_18)
        .other          triton_poi_fused_convolution_18,@"STO_CUDA_ENTRY STV_DEFAULT"
triton_poi_fused_convolution_18:
.text.triton_poi_fused_convolution_18:
[----:B------:R-:W0:Y:S02]  /*0000*/  LDC R1, c[0x0][0x28] ;  /* 0x00000a00ff017b82 */ /* 0x000e240000000800 */
[----:B------:R-:W1:Y:S01]  /*0010*/  S2R R10, SR_TID.X ;  /* 0x00000000000a7919 */ /* 0x000e620000002100 */
[----:B------:R-:W2:Y:S01]  /*0020*/  LDC.64 R4, c[0x0][0x210] ;  /* 0x00008400ff047b82 */ /* 0x000ea20000000a00 */
[----:B------:R-:W-:Y:S02]  /*0030*/  CS2R R16, SRZ ;  /* 0x0000000000107805 */ /* 0x000fe4000001ff00 */
[----:B------:R-:W-:Y:S01]  /*0040*/  CS2R R18, SRZ ;  /* 0x0000000000127805 */ /* 0x000fe2000001ff00 */
[----:B------:R-:W3:Y:S01]  /*0050*/  S2R R3, SR_CTAID.X ;  /* 0x0000000000037919 */ /* 0x000ee20000002500 */
[----:B------:R-:W-:Y:S01]  /*0060*/  ULDC.64 UR6, c[0x0][0x208] ;  /* 0x0000820000067ab9 */ /* 0x000fe20000000a00 */
[----:B------:R-:W-:Y:S02]  /*0070*/  CS2R R12, SRZ ;  /* 0x00000000000c7805 */ /* 0x000fe4000001ff00 */
[----:B------:R-:W-:Y:S01]  /*0080*/  CS2R R14, SRZ ;  /* 0x00000000000e7805 */ /* 0x000fe2000001ff00 */
[----:B------:R-:W4:Y:S01]  /*0090*/  S2R R21, SR_CTAID.Y ;  /* 0x0000000000157919 */ /* 0x000f220000002600 */
[----:B-1----:R-:W-:Y:S01]  /*00a0*/  IMAD.SHL.U32 R2, R10, 0x4, RZ ;  /* 0x000000040a027824 */ /* 0x002fe200078e00ff */
[----:B------:R-:W-:Y:S01]  /*00b0*/  SHF.R.U32.HI R0, RZ, 0x3, R10 ;  /* 0x00000003ff007819 */ /* 0x000fe2000001160a */
[----:B---3--:R-:W-:-:S03]  /*00c0*/  IMAD.SHL.U32 R3, R3, 0x20, RZ ;  /* 0x0000002003037824 */ /* 0x008fc600078e00ff */
[----:B------:R-:W-:Y:S01]  /*00d0*/  SGXT.U32 R0, R0, 0x4 ;  /* 0x000000040000781a */ /* 0x000fe20000000000 */
[----:B----4-:R-:W-:Y:S01]  /*00e0*/  IMAD.SHL.U32 R21, R21, 0x20, RZ ;  /* 0x0000002015157824 */ /* 0x010fe200078e00ff */
[----:B------:R-:W-:-:S04]  /*00f0*/  LOP3.LUT R8, R3, 0x1c, R2, 0xf8, !PT ;  /* 0x0000001c03087812 */ /* 0x000fc800078ef802 */
[----:B------:R-:W-:Y:S02]  /*0100*/  LOP3.LUT R6, R21, R0, RZ, 0xfc, !PT ;  /* 0x0000000015067212 */ /* 0x000fe400078efcff */
[----:B------:R-:W-:Y:S02]  /*0110*/  ISETP.GE.AND P0, PT, R8, 0x40, PT ;  /* 0x000000400800780c */ /* 0x000fe40003f06270 */
[----:B------:R-:W-:Y:S01]  /*0120*/  LOP3.LUT R7, R21, 0x10, R0, 0xfe, !PT ;  /* 0x0000001015077812 */ /* 0x000fe200078efe00 */
[C-C-:B------:R-:W-:Y:S01]  /*0130*/  IMAD R9, R6.reuse, 0x40, R8.reuse ;  /* 0x0000004006097824 */ /* 0x140fe200078e0208 */
[----:B------:R-:W-:Y:S02]  /*0140*/  ISETP.LT.AND P1, PT, R6, 0x200, !P0 ;  /* 0x000002000600780c */ /* 0x000fe40004721270 */
[C---:B------:R-:W-:Y:S01]  /*0150*/  ISETP.LT.AND P0, PT, R7.reuse, 0x200, !P0 ;  /* 0x000002000700780c */ /* 0x040fe20004701270 */
[----:B------:R-:W-:Y:S02]  /*0160*/  IMAD R11, R7, 0x40, R8 ;  /* 0x00000040070b7824 */ /* 0x000fe400078e0208 */
[----:B--2---:R-:W-:-:S04]  /*0170*/  IMAD.WIDE R6, R9, 0x4, R4 ;  /* 0x0000000409067825 */ /* 0x004fc800078e0204 */
[----:B------:R-:W-:-:S04]  /*0180*/  IMAD.WIDE R8, R11, 0x4, R4 ;  /* 0x000000040b087825 */ /* 0x000fc800078e0204 */
[----:B------:R-:W2:Y:S04]  /*0190*/  @P1 LDG.E.EL.128 R16, desc[UR6][R6.64] ;  /* 0x0000000606101981 */ /* 0x000ea8000c2e1d00 */
[----:B------:R1:W3:Y:S01]  /*01a0*/  @P0 LDG.E.EL.128 R12, desc[UR6][R8.64] ;  /* 0x00000006080c0981 */ /* 0x0002e2000c2e1d00 */
[----:B------:R-:W4:Y:S01]  /*01b0*/  S2UR UR5, SR_CgaCtaId ;  /* 0x00000000000579c3 */ /* 0x000f220000008800 */
[C---:B------:R-:W-:Y:S01]  /*01c0*/  IMAD.SHL.U32 R4, R10.reuse, 0x80, RZ ;  /* 0x000000800a047824 */ /* 0x040fe200078e00ff */
[----:B------:R-:W-:Y:S01]  /*01d0*/  UMOV UR4, 0x400 ;  /* 0x0000040000047882 */ /* 0x000fe20000000000 */
[----:B------:R-:W-:-:S03]  /*01e0*/  IMAD.SHL.U32 R5, R10, 0x2, RZ ;  /* 0x000000020a057824 */ /* 0x000fc600078e00ff */
[----:B------:R-:W-:Y:S02]  /*01f0*/  LOP3.LUT R11, R4, 0x380, RZ, 0xc0, !PT ;  /* 0x00000380040b7812 */ /* 0x000fe400078ec0ff */
[----:B------:R-:W-:Y:S02]  /*0200*/  LOP3.LUT R4, R2, 0x1fc, RZ, 0xc0, !PT ;  /* 0x000001fc02047812 */ /* 0x000fe400078ec0ff */
[----:B------:R-:W-:Y:S02]  /*0210*/  LOP3.LUT R10, R5, 0xf0, RZ, 0xc0, !PT ;  /* 0x000000f0050a7812 */ /* 0x000fe400078ec0ff */
[C---:B------:R-:W-:Y:S02]  /*0220*/  LOP3.LUT R5, R11.reuse, R0, RZ, 0xfc, !PT ;  /* 0x000000000b057212 */ /* 0x040fe400078efcff */
[----:B-1----:R-:W-:Y:S02]  /*0230*/  LOP3.LUT R9, R4, 0x200, RZ, 0xfc, !PT ;  /* 0x0000020004097812 */ /* 0x002fe400078efcff */
[----:B------:R-:W-:-:S02]  /*0240*/  LOP3.LUT R7, R11, 0x20, RZ, 0xfc, !PT ;  /* 0x000000200b077812 */ /* 0x000fc400078efcff */
[C---:B------:R-:W-:Y:S02]  /*0250*/  LOP3.LUT R8, R11.reuse, 0x40, RZ, 0xfc, !PT ;  /* 0x000000400b087812 */ /* 0x040fe400078efcff */
[----:B------:R-:W-:Y:S02]  /*0260*/  SHF.R.U32.HI R20, RZ, 0x1, R9 ;  /* 0x00000001ff147819 */ /* 0x000fe40000011609 */
[----:B------:R-:W-:Y:S01]  /*0270*/  LOP3.LUT R2, R21, 0x1c, R2, 0xf8, !PT ;  /* 0x0000001c15027812 */ /* 0x000fe200078ef802 */
[----:B----4-:R-:W-:Y:S01]  /*0280*/  UPRMT UR4, UR5, 0x654, UR4 ;  /* 0x0000065405047896 */ /* 0x010fe20008000004 */
[----:B------:R-:W-:Y:S02]  /*0290*/  LOP3.LUT R20, R20, 0x1f0, RZ, 0xc0, !PT ;  /* 0x000001f014147812 */ /* 0x000fe400078ec0ff */
[----:B------:R-:W-:Y:S02]  /*02a0*/  SHF.R.S32.HI R25, RZ, 0x1f, R2 ;  /* 0x0000001fff197819 */ /* 0x000fe40000011402 */
[----:B------:R-:W-:Y:S01]  /*02b0*/  ISETP.GE.AND P0, PT, R2, 0x200, PT ;  /* 0x000002000200780c */ /* 0x000fe20003f06270 */
[----:B------:R-:W-:Y:S01]  /*02c0*/  VIADD R9, R10, UR4 ;  /* 0x000000040a097c36 */ /* 0x000fe20008000000 */
[----:B------:R-:W-:-:S02]  /*02d0*/  LEA.HI R6, R11, UR4, RZ, 0x1f ;  /* 0x000000040b067c11 */ /* 0x000fc4000f8ff8ff */
[----:B------:R-:W-:Y:S01]  /*02e0*/  LOP3.LUT R11, R11, 0x60, RZ, 0xfc, !PT ;  /* 0x000000600b0b7812 */ /* 0x000fe200078efcff */
[----:B------:R-:W-:Y:S01]  /*02f0*/  IMAD R9, R4, 0x4, R9 ;  /* 0x0000000404097824 */ /* 0x000fe200078e0209 */
[----:B------:R-:W-:Y:S01]  /*0300*/  LEA.HI R8, R8, UR4, RZ, 0x1f ;  /* 0x0000000408087c11 */ /* 0x000fe2000f8ff8ff */
[----:B------:R-:W-:Y:S01]  /*0310*/  IMAD R23, R5, 0x4, R6 ;  /* 0x0000000405177824 */ /* 0x000fe200078e0206 */
[----:B------:R-:W-:Y:S01]  /*0320*/  LEA.HI R6, R7, UR4, RZ, 0x1f ;  /* 0x0000000407067c11 */ /* 0x000fe2000f8ff8ff */
[----:B------:R-:W-:Y:S01]  /*0330*/  VIADD R7, R20, UR4 ;  /* 0x0000000414077c36 */ /* 0x000fe20008000000 */
[----:B------:R-:W-:Y:S01]  /*0340*/  LEA.HI R10, R11, UR4, RZ, 0x1f ;  /* 0x000000040b0a7c11 */ /* 0x000fe2000f8ff8ff */
[C---:B------:R-:W-:Y:S01]  /*0350*/  IMAD R27, R5.reuse, 0x4, R8 ;  /* 0x00000004051b7824 */ /* 0x040fe200078e0208 */
[----:B------:R-:W1:Y:S01]  /*0360*/  LDC.64 R20, c[0x0][0x218] ;  /* 0x00008600ff147b82 */ /* 0x000e620000000a00 */
[----:B------:R-:W-:Y:S01]  /*0370*/  IMAD R22, R5, 0x4, R6 ;  /* 0x0000000405167824 */ /* 0x000fe200078e0206 */
[----:B------:R-:W-:Y:S01]  /*0380*/  LEA.HI R25, R25, R2, RZ, 0x7 ;  /* 0x0000000219197211 */ /* 0x000fe200078f38ff */
[----:B------:R-:W-:-:S02]  /*0390*/  IMAD R24, R5, 0x4, R10 ;  /* 0x0000000405187824 */ /* 0x000fc400078e020a */
[----:B------:R-:W-:Y:S01]  /*03a0*/  IMAD R7, R4, 0x4, R7 ;  /* 0x0000000404077824 */ /* 0x000fe200078e0207 */
[----:B--2---:R-:W-:Y:S04]  /*03b0*/  STS [R23], R16 ;  /* 0x0000001017007388 */ /* 0x004fe80000000800 */
[----:B------:R2:W-:Y:S04]  /*03c0*/  STS [R22+0x80], R17 ;  /* 0x0000801116007388 */ /* 0x0005e80000000800 */
[----:B------:R-:W-:Y:S04]  /*03d0*/  STS [R27+0x100], R18 ;  /* 0x000100121b007388 */ /* 0x000fe80000000800 */
[----:B------:R-:W-:Y:S01]  /*03e0*/  STS [R24+0x180], R19 ;  /* 0x0001801318007388 */ /* 0x000fe20000000800 */
[----:B--2---:R-:W2:Y:S03]  /*03f0*/  LDC.64 R16, c[0x0][0x220] ;  /* 0x00008800ff107b82 */ /* 0x004ea60000000a00 */
[----:B---3--:R3:W-:Y:S04]  /*0400*/  STS [R23+0x40], R12 ;  /* 0x0000400c17007388 */ /* 0x0087e80000000800 */
[----:B------:R4:W-:Y:S04]  /*0410*/  STS [R22+0xc0], R13 ;  /* 0x0000c00d16007388 */ /* 0x0009e80000000800 */
[----:B------:R-:W-:Y:S01]  /*0420*/  STS [R27+0x140], R14 ;  /* 0x0001400e1b007388 */ /* 0x000fe20000000800 */
[C---:B---3--:R-:W-:Y:S01]  /*0430*/  IMAD.SHL.U32 R12, R25.reuse, 0x40, RZ ;  /* 0x00000040190c7824 */ /* 0x048fe200078e00ff */
[----:B------:R-:W-:-:S02]  /*0440*/  LOP3.LUT R25, R25, 0xffffff80, RZ, 0xc0, !PT ;  /* 0xffffff8019197812 */ /* 0x000fc400078ec0ff */
[----:B------:R3:W-:Y:S02]  /*0450*/  STS [R24+0x1c0], R15 ;  /* 0x0001c00f18007388 */ /* 0x0007e40000000800 */
[----:B----4-:R-:W-:Y:S01]  /*0460*/  LOP3.LUT R13, R12, 0xffffe000, RZ, 0xc0, !PT ;  /* 0xffffe0000c0d7812 */ /* 0x010fe200078ec0ff */
[----:B------:R-:W-:Y:S01]  /*0470*/  BAR.SYNC.DEFER_BLOCKING 0x0 ;  /* 0x0000000000007b1d */ /* 0x000fe20000010000 */
[----:B------:R-:W-:Y:S02]  /*0480*/  LOP3.LUT R12, R3, R0, RZ, 0xfc, !PT ;  /* 0x00000000030c7212 */ /* 0x000fe400078efcff */
[----:B------:R-:W-:Y:S02]  /*0490*/  LOP3.LUT R0, R3, 0x10, R0, 0xfe, !PT ;  /* 0x0000001003007812 */ /* 0x000fe400078efe00 */
[----:B------:R-:W-:Y:S02]  /*04a0*/  IADD3 R13, R13, R2, -R25 ;  /* 0x000000020d0d7210 */ /* 0x000fe40007ffe819 */
[----:B------:R-:W-:-:S02]  /*04b0*/  ISETP.LT.AND P1, PT, R12, 0x40, !P0 ;  /* 0x000000400c00780c */ /* 0x000fc40004721270 */
[----:B------:R-:W-:Y:S01]  /*04c0*/  ISETP.LT.AND P0, PT, R0, 0x40, !P0 ;  /* 0x000000400000780c */ /* 0x000fe20004701270 */
[--C-:B---3--:R-:W-:Y:S02]  /*04d0*/  IMAD R15, R12, 0x80, R13.reuse ;  /* 0x000000800c0f7824 */ /* 0x108fe400078e020d */
[----:B------:R-:W-:Y:S02]  /*04e0*/  IMAD R19, R0, 0x80, R13 ;  /* 0x0000008000137824 */ /* 0x000fe400078e020d */
[----:B-1----:R-:W-:-:S04]  /*04f0*/  IMAD.WIDE R2, R15, 0x4, R20 ;  /* 0x000000040f027825 */ /* 0x002fc800078e0214 */
[----:B------:R-:W-:-:S04]  /*0500*/  IMAD.WIDE R20, R19, 0x4, R20 ;  /* 0x0000000413147825 */ /* 0x000fc800078e0214 */
[--C-:B--2---:R-:W-:Y:S01]  /*0510*/  IMAD.WIDE R12, R15, 0x4, R16.reuse ;  /* 0x000000040f0c7825 */ /* 0x104fe200078e0210 */
[----:B------:R-:W1:Y:S03]  /*0520*/  LDS.128 R8, [R9] ;  /* 0x0000000009087984 */ /* 0x000e660000000c00 */
[----:B------:R-:W-:Y:S01]  /*0530*/  IMAD.WIDE R16, R19, 0x4, R16 ;  /* 0x0000000413107825 */ /* 0x000fe200078e0210 */
[----:B------:R-:W2:Y:S04]  /*0540*/  LDS.128 R4, [R7+0x800] ;  /* 0x0008000007047984 */ /* 0x000ea80000000c00 */
[----:B-1----:R1:W-:Y:S04]  /*0550*/  @P1 STG.E.128 desc[UR6][R2.64], R8 ;  /* 0x0000000802001986 */ /* 0x0023e8000c101d06 */
[----:B--2---:R1:W-:Y:S04]  /*0560*/  @P0 STG.E.128 desc[UR6][R20.64], R4 ;  /* 0x0000000414000986 */ /* 0x0043e8000c101d06 */
[----:B------:R1:W-:Y:S01]  /*0570*/  @P1 STG.E.128 desc[UR6][R12.64], R8 ;  /* 0x000000080c001986 */ /* 0x0003e2000c101d06 */
[----:B------:R-:W-:Y:S05]  /*0580*/  @!P0 EXIT ;  /* 0x000000000000894d */ /* 0x000fea0003800000 */
[----:B------:R-:W-:Y:S01]  /*0590*/  STG.E.128 desc[UR6][R16.64], R4 ;  /* 0x0000000410007986 */ /* 0x000fe2000c101d06 */
[----:B------:R-:W-:Y:S05]  /*05a0*/  EXIT ;  /* 0x000000000000794d */ /* 0x000fea0003800000 */
.L_x_0:
[----:B------:R-:W-:-:S00]  /*05b0*/  BRA `(.L_x_0) ;  /* 0xfffffffc00fc7947 */ /* 0x000fc0000383ffff */
[----:B------:R-:W-:-:S00]  /*05c0*/  NOP ;  /* 0x0000000000007918 */ /* 0x000fc00000000000 */
        /* <DEDUP_REMOVED lines=11> */
.L_x_1:


//--------------------- .nv.shared.triton_poi_fused_convolution_18 --------------------------
	.section	.nv.shared.triton_poi_fused_convolution_18,"aw",@nobits
	.sectionflags	@""
	.align	16
	.zero		1024


//--------------------- .nv.constant0.triton_poi_fused_convolution_18 --------------------------
	.section	.nv.constant0.triton_poi_fused_convolution_18,"a",@progbits
	.sectionflags	@""
	.align	4
.nv.constant0.triton_poi_fused_convolution_18:
	.zero		560
